//
// Generated by NVIDIA NVVM Compiler
//
// Compiler Build ID: CL-36424714
// Cuda compilation tools, release 13.0, V13.0.88
// Based on NVVM 20.0.0
//

.version 9.0
.target sm_100
.address_size 64

	// .globl	_Z12BFS_parallelPKiS0_PiS1_S1_S1_S1_i
.extern .func  (.param .b32 func_retval0) vprintf
(
	.param .b64 vprintf_param_0,
	.param .b64 vprintf_param_1
)
;
.global .align 1 .b8 $str[20] = {84, 104, 114, 101, 97, 100, 32, 37, 100, 32, 115, 116, 97, 114, 116, 105, 110, 103, 10};
.global .align 1 .b8 $str$1[27] = {67, 117, 114, 114, 101, 110, 116, 32, 102, 114, 111, 110, 116, 105, 101, 114, 32, 115, 105, 122, 101, 58, 32, 37, 100, 10};
.global .align 1 .b8 $str$2[32] = {84, 104, 114, 101, 97, 100, 32, 37, 100, 32, 112, 114, 111, 99, 101, 115, 115, 105, 110, 103, 32, 118, 101, 114, 116, 101, 120, 32, 37, 100, 10};
.global .align 1 .b8 $str$3[33] = {84, 104, 114, 101, 97, 100, 32, 37, 100, 32, 101, 120, 97, 109, 105, 110, 105, 110, 103, 32, 110, 101, 105, 103, 104, 98, 111, 114, 32, 37, 100, 10};
.global .align 1 .b8 $str$4[46] = {84, 104, 114, 101, 97, 100, 32, 37, 100, 32, 97, 100, 100, 101, 100, 32, 110, 101, 105, 103, 104, 98, 111, 114, 32, 37, 100, 32, 116, 111, 32, 110, 101, 120, 116, 32, 102, 114, 111, 110, 116, 105, 101, 114, 10};
.global .align 1 .b8 $str$5[33] = {83, 119, 97, 112, 112, 101, 100, 32, 102, 114, 111, 110, 116, 105, 101, 114, 115, 44, 32, 110, 101, 119, 32, 115, 105, 122, 101, 58, 32, 37, 100, 10};

.visible .entry _Z12BFS_parallelPKiS0_PiS1_S1_S1_S1_i(
	.param .u64 .ptr .align 1 _Z12BFS_parallelPKiS0_PiS1_S1_S1_S1_i_param_0,
	.param .u64 .ptr .align 1 _Z12BFS_parallelPKiS0_PiS1_S1_S1_S1_i_param_1,
	.param .u64 .ptr .align 1 _Z12BFS_parallelPKiS0_PiS1_S1_S1_S1_i_param_2,
	.param .u64 .ptr .align 1 _Z12BFS_parallelPKiS0_PiS1_S1_S1_S1_i_param_3,
	.param .u64 .ptr .align 1 _Z12BFS_parallelPKiS0_PiS1_S1_S1_S1_i_param_4,
	.param .u64 .ptr .align 1 _Z12BFS_parallelPKiS0_PiS1_S1_S1_S1_i_param_5,
	.param .u64 .ptr .align 1 _Z12BFS_parallelPKiS0_PiS1_S1_S1_S1_i_param_6,
	.param .u32 _Z12BFS_parallelPKiS0_PiS1_S1_S1_S1_i_param_7
)
{
	.local .align 8 .b8 	__local_depot0[8];
	.reg .b64 	%SP;
	.reg .b64 	%SPL;
	.reg .pred 	%p<10>;
	.reg .b32 	%r<39>;
	.reg .b64 	%rd<56>;

	mov.u64 	%SPL, __local_depot0;
	cvta.local.u64 	%SP, %SPL;
	ld.param.u64 	%rd15, [_Z12BFS_parallelPKiS0_PiS1_S1_S1_S1_i_param_1];
	ld.param.u64 	%rd16, [_Z12BFS_parallelPKiS0_PiS1_S1_S1_S1_i_param_2];
	ld.param.u64 	%rd17, [_Z12BFS_parallelPKiS0_PiS1_S1_S1_S1_i_param_3];
	ld.param.u64 	%rd18, [_Z12BFS_parallelPKiS0_PiS1_S1_S1_S1_i_param_4];
	ld.param.u64 	%rd19, [_Z12BFS_parallelPKiS0_PiS1_S1_S1_S1_i_param_5];
	ld.param.u64 	%rd20, [_Z12BFS_parallelPKiS0_PiS1_S1_S1_S1_i_param_6];
	cvta.to.global.u64 	%rd1, %rd20;
	cvta.to.global.u64 	%rd2, %rd19;
	cvta.to.global.u64 	%rd3, %rd18;
	add.u64 	%rd21, %SP, 0;
	add.u64 	%rd4, %SPL, 0;
	mov.u32 	%r1, %tid.x;
	st.local.u32 	[%rd4], %r1;
	mov.u64 	%rd22, $str;
	cvta.global.u64 	%rd23, %rd22;
	{ // callseq 0, 0
	.param .b64 param0;
	st.param.b64 	[param0], %rd23;
	.param .b64 param1;
	st.param.b64 	[param1], %rd21;
	.param .b32 retval0;
	call.uni (retval0), 
	vprintf, 
	(
	param0, 
	param1
	);
	ld.param.b32 	%r12, [retval0];
	} // callseq 0
	ld.global.u32 	%r36, [%rd3];
	setp.lt.s32 	%p1, %r36, 1;
	@%p1 bra 	$L__BB0_15;
	cvta.to.global.u64 	%rd54, %rd16;
	cvta.to.global.u64 	%rd52, %rd17;
	cvta.to.global.u64 	%rd7, %rd15;
$L__BB0_2:
	setp.ne.s32 	%p2, %r1, 0;
	@%p2 bra 	$L__BB0_4;
	st.local.u32 	[%rd4], %r36;
	mov.u64 	%rd24, $str$1;
	cvta.global.u64 	%rd25, %rd24;
	{ // callseq 1, 0
	.param .b64 param0;
	st.param.b64 	[param0], %rd25;
	.param .b64 param1;
	st.param.b64 	[param1], %rd21;
	.param .b32 retval0;
	call.uni (retval0), 
	vprintf, 
	(
	param0, 
	param1
	);
	ld.param.b32 	%r14, [retval0];
	} // callseq 1
$L__BB0_4:
	bar.sync 	0;
	ld.global.u32 	%r16, [%rd3];
	setp.ge.s32 	%p3, %r1, %r16;
	@%p3 bra 	$L__BB0_12;
	mov.u32 	%r37, %r1;
$L__BB0_6:
	ld.param.u64 	%rd50, [_Z12BFS_parallelPKiS0_PiS1_S1_S1_S1_i_param_0];
	mul.wide.s32 	%rd27, %r37, 4;
	add.s64 	%rd28, %rd54, %rd27;
	ld.global.u32 	%r5, [%rd28];
	st.local.v2.u32 	[%rd4], {%r1, %r5};
	mov.u64 	%rd29, $str$2;
	cvta.global.u64 	%rd30, %rd29;
	{ // callseq 2, 0
	.param .b64 param0;
	st.param.b64 	[param0], %rd30;
	.param .b64 param1;
	st.param.b64 	[param1], %rd21;
	.param .b32 retval0;
	call.uni (retval0), 
	vprintf, 
	(
	param0, 
	param1
	);
	ld.param.b32 	%r17, [retval0];
	} // callseq 2
	cvta.to.global.u64 	%rd32, %rd50;
	mul.wide.s32 	%rd33, %r5, 4;
	add.s64 	%rd10, %rd32, %rd33;
	ld.global.u32 	%r38, [%rd10];
	ld.global.u32 	%r19, [%rd10+4];
	setp.ge.s32 	%p4, %r38, %r19;
	@%p4 bra 	$L__BB0_11;
	add.s64 	%rd11, %rd1, %rd33;
$L__BB0_8:
	mul.wide.s32 	%rd35, %r38, 4;
	add.s64 	%rd36, %rd7, %rd35;
	ld.global.u32 	%r8, [%rd36];
	st.local.v2.u32 	[%rd4], {%r1, %r8};
	mov.u64 	%rd37, $str$3;
	cvta.global.u64 	%rd38, %rd37;
	{ // callseq 3, 0
	.param .b64 param0;
	st.param.b64 	[param0], %rd38;
	.param .b64 param1;
	st.param.b64 	[param1], %rd21;
	.param .b32 retval0;
	call.uni (retval0), 
	vprintf, 
	(
	param0, 
	param1
	);
	ld.param.b32 	%r20, [retval0];
	} // callseq 3
	mul.wide.s32 	%rd40, %r8, 4;
	add.s64 	%rd41, %rd1, %rd40;
	ld.global.u32 	%r22, [%rd11];
	add.s32 	%r23, %r22, 1;
	atom.relaxed.global.cas.b32 	%r24, [%rd41], -1, %r23;
	setp.ne.s32 	%p5, %r24, -1;
	@%p5 bra 	$L__BB0_10;
	atom.global.add.u32 	%r25, [%rd2], 1;
	mul.wide.s32 	%rd42, %r25, 4;
	add.s64 	%rd43, %rd52, %rd42;
	st.global.u32 	[%rd43], %r8;
	st.local.v2.u32 	[%rd4], {%r1, %r8};
	mov.u64 	%rd44, $str$4;
	cvta.global.u64 	%rd45, %rd44;
	{ // callseq 4, 0
	.param .b64 param0;
	st.param.b64 	[param0], %rd45;
	.param .b64 param1;
	st.param.b64 	[param1], %rd21;
	.param .b32 retval0;
	call.uni (retval0), 
	vprintf, 
	(
	param0, 
	param1
	);
	ld.param.b32 	%r26, [retval0];
	} // callseq 4
$L__BB0_10:
	add.s32 	%r38, %r38, 1;
	ld.global.u32 	%r28, [%rd10+4];
	setp.lt.s32 	%p6, %r38, %r28;
	@%p6 bra 	$L__BB0_8;
$L__BB0_11:
	mov.u32 	%r29, %ntid.x;
	add.s32 	%r37, %r37, %r29;
	ld.global.u32 	%r30, [%rd3];
	setp.lt.s32 	%p7, %r37, %r30;
	@%p7 bra 	$L__BB0_6;
$L__BB0_12:
	setp.ne.s32 	%p8, %r1, 0;
	bar.sync 	0;
	@%p8 bra 	$L__BB0_14;
	ld.global.u32 	%r31, [%rd2];
	st.global.u32 	[%rd3], %r31;
	mov.b32 	%r32, 0;
	st.global.u32 	[%rd2], %r32;
	ld.global.u32 	%r33, [%rd3];
	st.local.u32 	[%rd4], %r33;
	mov.u64 	%rd47, $str$5;
	cvta.global.u64 	%rd48, %rd47;
	{ // callseq 5, 0
	.param .b64 param0;
	st.param.b64 	[param0], %rd48;
	.param .b64 param1;
	st.param.b64 	[param1], %rd21;
	.param .b32 retval0;
	call.uni (retval0), 
	vprintf, 
	(
	param0, 
	param1
	);
	ld.param.b32 	%r34, [retval0];
	} // callseq 5
	mov.u64 	%rd55, %rd54;
	mov.u64 	%rd54, %rd52;
	mov.u64 	%rd52, %rd55;
$L__BB0_14:
	bar.sync 	0;
	ld.global.u32 	%r36, [%rd3];
	setp.gt.s32 	%p9, %r36, 0;
	@%p9 bra 	$L__BB0_2;
$L__BB0_15:
	ret;

}


// ===== COMPILED SASS (sm_100) =====

	.target	sm_100

	.elftype	@"ET_EXEC"


//--------------------- .note.nv.tkinfo           --------------------------
	.section	.note.nv.tkinfo,"",@"SHT_NOTE"
	.sectionflags	@"SHF_NOTE_NV_TKINFO"
	.tkinfo
        /*0018*/ 	.word	0x00000002
        /*0030*/ 	.string	""
        /*0030*/ 	.string	"ptxas"
        /*0030*/ 	.string	"Cuda compilation tools, release 13.0, V13.0.88"
        /*0030*/ 	.string	"Build cuda_13.0.r13.0/compiler.36424714_0"
        /*0030*/ 	.string	"-arch sm_100 -m 64 "



//--------------------- .note.nv.cuinfo           --------------------------
	.section	.note.nv.cuinfo,"",@"SHT_NOTE"
	.sectionflags	@"SHF_NOTE_NV_CUINFO"
        /*0018*/ 	.short	0x0002
        /*001a*/ 	.short	0x0064
        /*001c*/ 	.short	0x0082
	.zero		2


//--------------------- .nv.info                  --------------------------
	.section	.nv.info,"",@"SHT_CUDA_INFO"
	.align	4


	//----- nvinfo : EIATTR_REGCOUNT
	.align		4
        /*0000*/ 	.byte	0x04, 0x2f
        /*0002*/ 	.short	(.L_7 - .L_6)
	.align		4
.L_6:
        /*0004*/ 	.word	index@(_Z12BFS_parallelPKiS0_PiS1_S1_S1_S1_i)
        /*0008*/ 	.word	0x00000024


	//----- nvinfo : EIATTR_FRAME_SIZE
	.align		4
.L_7:
        /*000c*/ 	.byte	0x04, 0x11
        /*000e*/ 	.short	(.L_9 - .L_8)
	.align		4
.L_8:
        /*0010*/ 	.word	index@(_Z12BFS_parallelPKiS0_PiS1_S1_S1_S1_i)
        /*0014*/ 	.word	0x00000008


	//----- nvinfo : EIATTR_MIN_STACK_SIZE
	.align		4
.L_9:
        /*0018*/ 	.byte	0x04, 0x12
        /*001a*/ 	.short	(.L_11 - .L_10)
	.align		4
.L_10:
        /*001c*/ 	.word	index@(_Z12BFS_parallelPKiS0_PiS1_S1_S1_S1_i)
        /*0020*/ 	.word	0x00000008
.L_11:


//--------------------- .nv.compat                --------------------------
	.section	.nv.compat,"",@"SHT_CUDA_COMPAT_INFO"
	.align	4
        /*0000*/ 	.byte	0x02, 0x09, 0x00, 0x00, 0x02, 0x02, 0x01, 0x00, 0x02, 0x05, 0x05, 0x00, 0x03, 0x07, 0x01, 0x01
        /*0010*/ 	.byte	0x02, 0x03, 0x00, 0x00, 0x02, 0x06, 0x01, 0x00, 0x04, 0x0b, 0x08, 0x00, 0x09, 0x00, 0x00, 0x00
        /*0020*/ 	.byte	0x00, 0x00, 0x00, 0x00


//--------------------- .nv.info._Z12BFS_parallelPKiS0_PiS1_S1_S1_S1_i --------------------------
	.section	.nv.info._Z12BFS_parallelPKiS0_PiS1_S1_S1_S1_i,"",@"SHT_CUDA_INFO"
	.sectionflags	@""
	.align	4


	//----- nvinfo : EIATTR_CUDA_API_VERSION
	.align		4
        /*0000*/ 	.byte	0x04, 0x37
        /*0002*/ 	.short	(.L_13 - .L_12)
.L_12:
        /*0004*/ 	.word	0x00000082


	//----- nvinfo : EIATTR_KPARAM_INFO
	.align		4
.L_13:
        /*0008*/ 	.byte	0x04, 0x17
        /*000a*/ 	.short	(.L_15 - .L_14)
.L_14:
        /*000c*/ 	.word	0x00000000
        /*0010*/ 	.short	0x0007
        /*0012*/ 	.short	0x0038
        /*0014*/ 	.byte	0x00, 0xf0, 0x11, 0x00


	//----- nvinfo : EIATTR_KPARAM_INFO
	.align		4
.L_15:
        /*0018*/ 	.byte	0x04, 0x17
        /*001a*/ 	.short	(.L_17 - .L_16)
.L_16:
        /*001c*/ 	.word	0x00000000
        /*0020*/ 	.short	0x0006
        /*0022*/ 	.short	0x0030
        /*0024*/ 	.byte	0x00, 0xf5, 0x21, 0x00


	//----- nvinfo : EIATTR_KPARAM_INFO
	.align		4
.L_17:
        /*0028*/ 	.byte	0x04, 0x17
        /*002a*/ 	.short	(.L_19 - .L_18)
.L_18:
        /*002c*/ 	.word	0x00000000
        /*0030*/ 	.short	0x0005
        /*0032*/ 	.short	0x0028
        /*0034*/ 	.byte	0x00, 0xf5, 0x21, 0x00


	//----- nvinfo : EIATTR_KPARAM_INFO
	.align		4
.L_19:
        /*0038*/ 	.byte	0x04, 0x17
        /*003a*/ 	.short	(.L_21 - .L_20)
.L_20:
        /*003c*/ 	.word	0x00000000
        /*0040*/ 	.short	0x0004
        /*0042*/ 	.short	0x0020
        /*0044*/ 	.byte	0x00, 0xf5, 0x21, 0x00


	//----- nvinfo : EIATTR_KPARAM_INFO
	.align		4
.L_21:
        /*0048*/ 	.byte	0x04, 0x17
        /*004a*/ 	.short	(.L_23 - .L_22)
.L_22:
        /*004c*/ 	.word	0x00000000
        /*0050*/ 	.short	0x0003
        /*0052*/ 	.short	0x0018
        /*0054*/ 	.byte	0x00, 0xf5, 0x21, 0x00


	//----- nvinfo : EIATTR_KPARAM_INFO
	.align		4
.L_23:
        /*0058*/ 	.byte	0x04, 0x17
        /*005a*/ 	.short	(.L_25 - .L_24)
.L_24:
        /*005c*/ 	.word	0x00000000
        /*0060*/ 	.short	0x0002
        /*0062*/ 	.short	0x0010
        /*0064*/ 	.byte	0x00, 0xf5, 0x21, 0x00


	//----- nvinfo : EIATTR_KPARAM_INFO
	.align		4
.L_25:
        /*0068*/ 	.byte	0x04, 0x17
        /*006a*/ 	.short	(.L_27 - .L_26)
.L_26:
        /*006c*/ 	.word	0x00000000
        /*0070*/ 	.short	0x0001
        /*0072*/ 	.short	0x0008
        /*0074*/ 	.byte	0x00, 0xf5, 0x21, 0x00


	//----- nvinfo : EIATTR_KPARAM_INFO
	.align		4
.L_27:
        /*0078*/ 	.byte	0x04, 0x17
        /*007a*/ 	.short	(.L_29 - .L_28)
.L_28:
        /*007c*/ 	.word	0x00000000
        /*0080*/ 	.short	0x0000
        /*0082*/ 	.short	0x0000
        /*0084*/ 	.byte	0x00, 0xf5, 0x21, 0x00


	//----- nvinfo : EIATTR_SPARSE_MMA_MASK
	.align		4
.L_29:
        /*0088*/ 	.byte	0x03, 0x50
        /*008a*/ 	.short	0x0000


	//----- nvinfo : EIATTR_MAXREG_COUNT
	.align		4
        /*008c*/ 	.byte	0x03, 0x1b
        /*008e*/ 	.short	0x00ff


	//----- nvinfo : EIATTR_NUM_BARRIERS
	.align		4
        /*0090*/ 	.byte	0x02, 0x4c
        /*0092*/ 	.byte	0x01
	.zero		1


	//----- nvinfo : EIATTR_EXTERNS
	.align		4
        /*0094*/ 	.byte	0x04, 0x0f
        /*0096*/ 	.short	(.L_31 - .L_30)


	//   ....[0]....
	.align		4
.L_30:
        /*0098*/ 	.word	index@(vprintf)


	//----- nvinfo : EIATTR_MERCURY_ISA_VERSION
	.align		4
.L_31:
        /*009c*/ 	.byte	0x03, 0x5f
        /*009e*/ 	.short	0x0101


	//----- nvinfo : EIATTR_INT_WARP_WIDE_INSTR_OFFSETS
	.align		4
        /*00a0*/ 	.byte	0x04, 0x31
        /*00a2*/ 	.short	(.L_33 - .L_32)


	//   ....[0]....
.L_32:
        /*00a4*/ 	.word	0x000005c0


	//   ....[1]....
        /*00a8*/ 	.word	0x000006a0


	//----- nvinfo : EIATTR_VRC_CTA_INIT_COUNT
	.align		4
.L_33:
        /*00ac*/ 	.byte	0x02, 0x4a
	.zero		1
	.zero		1


	//----- nvinfo : EIATTR_SYSCALL_OFFSETS
	.align		4
        /*00b0*/ 	.byte	0x04, 0x46
        /*00b2*/ 	.short	(.L_35 - .L_34)


	//   ....[0]....
.L_34:
        /*00b4*/ 	.word	0x00000110


	//   ....[1]....
        /*00b8*/ 	.word	0x00000270


	//   ....[2]....
        /*00bc*/ 	.word	0x000003a0


	//   ....[3]....
        /*00c0*/ 	.word	0x00000510


	//   ....[4]....
        /*00c4*/ 	.word	0x00000710


	//   ....[5]....
        /*00c8*/ 	.word	0x000008f0


	//----- nvinfo : EIATTR_EXIT_INSTR_OFFSETS
	.align		4
.L_35:
        /*00cc*/ 	.byte	0x04, 0x1c
        /*00ce*/ 	.short	(.L_37 - .L_36)


	//   ....[0]....
.L_36:
        /*00d0*/ 	.word	0x00000150


	//   ....[1]....
        /*00d4*/ 	.word	0x000009c0


	//----- nvinfo : EIATTR_CRS_STACK_SIZE
	.align		4
.L_37:
        /*00d8*/ 	.byte	0x04, 0x1e
        /*00da*/ 	.short	(.L_39 - .L_38)
.L_38:
        /*00dc*/ 	.word	0x00000000


	//----- nvinfo : EIATTR_CBANK_PARAM_SIZE
	.align		4
.L_39:
        /*00e0*/ 	.byte	0x03, 0x19
        /*00e2*/ 	.short	0x003c


	//----- nvinfo : EIATTR_PARAM_CBANK
	.align		4
        /*00e4*/ 	.byte	0x04, 0x0a
        /*00e6*/ 	.short	(.L_41 - .L_40)
	.align		4
.L_40:
        /*00e8*/ 	.word	index@(.nv.constant0._Z12BFS_parallelPKiS0_PiS1_S1_S1_S1_i)
        /*00ec*/ 	.short	0x0380
        /*00ee*/ 	.short	0x003c


	//----- nvinfo : EIATTR_SW_WAR
	.align		4
.L_41:
        /*00f0*/ 	.byte	0x04, 0x36
        /*00f2*/ 	.short	(.L_43 - .L_42)
.L_42:
        /*00f4*/ 	.word	0x00000008
.L_43:


//--------------------- .nv.callgraph             --------------------------
	.section	.nv.callgraph,"",@"SHT_CUDA_CALLGRAPH"
	.align	4
	.sectionentsize	8
	.align		4
        /*0000*/ 	.word	0x00000000
	.align		4
        /*0004*/ 	.word	0xffffffff
	.align		4
        /*0008*/ 	.word	index@(_Z12BFS_parallelPKiS0_PiS1_S1_S1_S1_i)
	.align		4
        /*000c*/ 	.word	index@(vprintf)
	.align		4
        /*0010*/ 	.word	0x00000000
	.align		4
        /*0014*/ 	.word	0xfffffffe
	.align		4
        /*0018*/ 	.word	0x00000000
	.align		4
        /*001c*/ 	.word	0xfffffffd
	.align		4
        /*0020*/ 	.word	0x00000000
	.align		4
        /*0024*/ 	.word	0xfffffffc


//--------------------- .nv.constant4             --------------------------
	.section	.nv.constant4,"a",@progbits
	.align	8
	.align		8
.nv.constant4:
        /*0000*/ 	.dword	vprintf
	.align		8
        /*0008*/ 	.dword	$str
	.align		8
        /*0010*/ 	.dword	$str$1
	.align		8
        /*0018*/ 	.dword	$str$2
	.align		8
        /*0020*/ 	.dword	$str$3
	.align		8
        /*0028*/ 	.dword	$str$4
	.align		8
        /*0030*/ 	.dword	$str$5


//--------------------- .text._Z12BFS_parallelPKiS0_PiS1_S1_S1_S1_i --------------------------
	.section	.text._Z12BFS_parallelPKiS0_PiS1_S1_S1_S1_i,"ax",@progbits
	.align	128
        .global         _Z12BFS_parallelPKiS0_PiS1_S1_S1_S1_i
        .type           _Z12BFS_parallelPKiS0_PiS1_S1_S1_S1_i,@function
        .size           _Z12BFS_parallelPKiS0_PiS1_S1_S1_S1_i,(.L_x_15 - _Z12BFS_parallelPKiS0_PiS1_S1_S1_S1_i)
        .other          _Z12BFS_parallelPKiS0_PiS1_S1_S1_S1_i,@"STO_CUDA_ENTRY STV_DEFAULT"
_Z12BFS_parallelPKiS0_PiS1_S1_S1_S1_i:
.text._Z12BFS_parallelPKiS0_PiS1_S1_S1_S1_i:
[----:B------:R-:W0:Y:S01]  /*0000*/  LDC R1, c[0x0][0x37c] ;  /* 0x0000df00ff017b82 */ /* 0x000e220000000800 */
[----:B------:R-:W1:Y:S01]  /*0010*/  S2R R28, SR_TID.X ;  /* 0x00000000001c7919 */ /* 0x000e620000002100 */
[----:B------:R-:W2:Y:S01]  /*0020*/  LDCU UR4, c[0x0][0x2f8] ;  /* 0x00005f00ff0477ac */ /* 0x000ea20008000800 */
[----:B0-----:R-:W-:Y:S01]  /*0030*/  VIADD R1, R1, 0xfffffff8 ;  /* 0xfffffff801017836 */ /* 0x001fe20000000000 */
[----:B------:R-:W-:Y:S01]  /*0040*/  MOV R0, 0x0 ;  /* 0x0000000000007802 */ /* 0x000fe20000000f00 */
[----:B------:R-:W0:Y:S03]  /*0050*/  LDCU UR5, c[0x0][0x2fc] ;  /* 0x00005f80ff0577ac */ /* 0x000e260008000800 */
[----:B------:R3:W4:Y:S01]  /*0060*/  LDC.64 R2, c[0x4][R0] ;  /* 0x0100000000027b82 */ /* 0x0007220000000a00 */
[----:B------:R-:W5:Y:S01]  /*0070*/  LDCU.64 UR6, c[0x4][0x8] ;  /* 0x01000100ff0677ac */ /* 0x000f620008000a00 */
[----:B------:R-:W1:Y:S01]  /*0080*/  LDCU.64 UR36, c[0x0][0x358] ;  /* 0x00006b00ff2477ac */ /* 0x000e620008000a00 */
[----:B--2---:R-:W-:-:S05]  /*0090*/  IADD3 R31, P0, PT, R1, UR4, RZ ;  /* 0x00000004011f7c10 */ /* 0x004fca000ff1e0ff */
[----:B0-----:R-:W-:Y:S02]  /*00a0*/  IMAD.X R30, RZ, RZ, UR5, P0 ;  /* 0x00000005ff1e7e24 */ /* 0x001fe400080e06ff */
[----:B------:R-:W-:Y:S01]  /*00b0*/  IMAD.MOV.U32 R6, RZ, RZ, R31 ;  /* 0x000000ffff067224 */ /* 0x000fe200078e001f */
[----:B-----5:R-:W-:Y:S01]  /*00c0*/  MOV R5, UR7 ;  /* 0x0000000700057c02 */ /* 0x020fe20008000f00 */
[----:B------:R-:W-:Y:S02]  /*00d0*/  IMAD.U32 R4, RZ, RZ, UR6 ;  /* 0x00000006ff047e24 */ /* 0x000fe4000f8e00ff */
[----:B------:R-:W-:Y:S01]  /*00e0*/  IMAD.MOV.U32 R7, RZ, RZ, R30 ;  /* 0x000000ffff077224 */ /* 0x000fe200078e001e */
[----:B-1----:R3:W-:Y:S06]  /*00f0*/  STL [R1], R28 ;  /* 0x0000001c01007387 */ /* 0x0027ec0000100800 */
[----:B------:R-:W-:-:S07]  /*0100*/  LEPC R20, `(.L_x_0) ;  /* 0x000000001014794e */ /* 0x000fce0000000000 */
[----:B---34-:R-:W-:Y:S05]  /*0110*/  CALL.ABS.NOINC R2 ;  /* 0x0000000002007343 */ /* 0x018fea0003c00000 */
.L_x_0:
[----:B------:R-:W0:Y:S02]  /*0120*/  LDC.64 R2, c[0x0][0x3a0] ;  /* 0x0000e800ff027b82 */ /* 0x000e240000000a00 */
[----:B0-----:R-:W2:Y:S02]  /*0130*/  LDG.E R0, desc[UR36][R2.64] ;  /* 0x0000002402007981 */ /* 0x001ea4000c1e1900 */
[----:B--2---:R-:W-:-:S13]  /*0140*/  ISETP.GE.AND P0, PT, R0, 0x1, PT ;  /* 0x000000010000780c */ /* 0x004fda0003f06270 */
[----:B------:R-:W-:Y:S05]  /*0150*/  @!P0 EXIT ;  /* 0x000000000000894d */ /* 0x000fea0003800000 */
[----:B------:R-:W0:Y:S01]  /*0160*/  LDCU.64 UR4, c[0x0][0x390] ;  /* 0x00007200ff0477ac */ /* 0x000e220008000a00 */
[----:B------:R-:W1:Y:S01]  /*0170*/  LDCU.64 UR6, c[0x0][0x398] ;  /* 0x00007300ff0677ac */ /* 0x000e620008000a00 */
[----:B0-----:R-:W-:Y:S01]  /*0180*/  MOV R26, UR4 ;  /* 0x00000004001a7c02 */ /* 0x001fe20008000f00 */
[----:B------:R-:W-:Y:S02]  /*0190*/  IMAD.U32 R27, RZ, RZ, UR5 ;  /* 0x00000005ff1b7e24 */ /* 0x000fe4000f8e00ff */
[----:B-1----:R-:W-:Y:S01]  /*01a0*/  IMAD.U32 R24, RZ, RZ, UR6 ;  /* 0x00000006ff187e24 */ /* 0x002fe2000f8e00ff */
[----:B------:R-:W-:-:S07]  /*01b0*/  MOV R25, UR7 ;  /* 0x0000000700197c02 */ /* 0x000fce0008000f00 */
.L_x_13:
[----:B------:R-:W-:-:S13]  /*01c0*/  ISETP.NE.AND P0, PT, R28, RZ, PT ;  /* 0x000000ff1c00720c */ /* 0x000fda0003f05270 */
[----:B------:R-:W-:Y:S05]  /*01d0*/  @P0 BRA `(.L_x_1) ;  /* 0x0000000000280947 */ /* 0x000fea0003800000 */
[----:B------:R-:W-:Y:S01]  /*01e0*/  MOV R2, 0x0 ;  /* 0x0000000000027802 */ /* 0x000fe20000000f00 */
[----:B------:R0:W-:Y:S01]  /*01f0*/  STL [R1], R0 ;  /* 0x0000000001007387 */ /* 0x0001e20000100800 */
[----:B------:R-:W1:Y:S01]  /*0200*/  LDCU.64 UR4, c[0x4][0x10] ;  /* 0x01000200ff0477ac */ /* 0x000e620008000a00 */
[----:B------:R-:W-:Y:S01]  /*0210*/  MOV R6, R31 ;  /* 0x0000001f00067202 */ /* 0x000fe20000000f00 */
[----:B------:R-:W-:Y:S02]  /*0220*/  IMAD.MOV.U32 R7, RZ, RZ, R30 ;  /* 0x000000ffff077224 */ /* 0x000fe400078e001e */
[----:B------:R-:W2:Y:S01]  /*0230*/  LDC.64 R2, c[0x4][R2] ;  /* 0x0100000002027b82 */ /* 0x000ea20000000a00 */
[----:B-1----:R-:W-:Y:S02]  /*0240*/  IMAD.U32 R4, RZ, RZ, UR4 ;  /* 0x00000004ff047e24 */ /* 0x002fe4000f8e00ff */
[----:B0-----:R-:W-:-:S07]  /*0250*/  IMAD.U32 R5, RZ, RZ, UR5 ;  /* 0x00000005ff057e24 */ /* 0x001fce000f8e00ff */
[----:B------:R-:W-:-:S07]  /*0260*/  LEPC R20, `(.L_x_1) ;  /* 0x000000001014794e */ /* 0x000fce0000000000 */
[----:B--2---:R-:W-:Y:S05]  /*0270*/  CALL.ABS.NOINC R2 ;  /* 0x0000000002007343 */ /* 0x004fea0003c00000 */
.L_x_1:
[----:B------:R-:W-:Y:S05]  /*0280*/  WARPSYNC.ALL ;  /* 0x0000000000007948 */ /* 0x000fea0003800000 */
[----:B------:R-:W0:Y:S08]  /*0290*/  LDC.64 R16, c[0x0][0x3a0] ;  /* 0x0000e800ff107b82 */ /* 0x000e300000000a00 */
[----:B------:R-:W-:Y:S06]  /*02a0*/  BAR.SYNC.DEFER_BLOCKING 0x0 ;  /* 0x0000000000007b1d */ /* 0x000fec0000010000 */
[----:B0-----:R-:W2:Y:S02]  /*02b0*/  LDG.E R3, desc[UR36][R16.64] ;  /* 0x0000002410037981 */ /* 0x001ea4000c1e1900 */
[----:B--2---:R-:W-:-:S13]  /*02c0*/  ISETP.GE.AND P0, PT, R28, R3, PT ;  /* 0x000000031c00720c */ /* 0x004fda0003f06270 */
[----:B------:R-:W-:Y:S05]  /*02d0*/  @P0 BRA `(.L_x_2) ;  /* 0x00000004003c0947 */ /* 0x000fea0003800000 */
[----:B------:R-:W-:-:S07]  /*02e0*/  IMAD.MOV.U32 R33, RZ, RZ, R28 ;  /* 0x000000ffff217224 */ /* 0x000fce00078e001c */
.L_x_10:
[----:B------:R-:W-:Y:S01]  /*02f0*/  IMAD.WIDE R2, R33, 0x4, R26 ;  /* 0x0000000421027825 */ /* 0x000fe200078e021a */
[----:B------:R-:W-:Y:S01]  /*0300*/  MOV R0, 0x0 ;  /* 0x0000000000007802 */ /* 0x000fe20000000f00 */
[----:B------:R-:W0:Y:S03]  /*0310*/  LDCU.64 UR4, c[0x4][0x18] ;  /* 0x01000300ff0477ac */ /* 0x000e260008000a00 */
[----:B------:R-:W2:Y:S01]  /*0320*/  LDG.E R29, desc[UR36][R2.64] ;  /* 0x00000024021d7981 */ /* 0x000ea2000c1e1900 */
[----:B------:R1:W3:Y:S01]  /*0330*/  LDC.64 R8, c[0x4][R0] ;  /* 0x0100000000087b82 */ /* 0x0002e20000000a00 */
[----:B------:R-:W-:Y:S01]  /*0340*/  IMAD.MOV.U32 R6, RZ, RZ, R31 ;  /* 0x000000ffff067224 */ /* 0x000fe200078e001f */
[----:B------:R-:W-:Y:S02]  /*0350*/  MOV R7, R30 ;  /* 0x0000001e00077202 */ /* 0x000fe40000000f00 */
[----:B0-----:R-:W-:Y:S01]  /*0360*/  MOV R4, UR4 ;  /* 0x0000000400047c02 */ /* 0x001fe20008000f00 */
[----:B------:R-:W-:Y:S01]  /*0370*/  IMAD.U32 R5, RZ, RZ, UR5 ;  /* 0x00000005ff057e24 */ /* 0x000fe2000f8e00ff */
[----:B--23--:R1:W-:Y:S06]  /*0380*/  STL.64 [R1], R28 ;  /* 0x0000001c01007387 */ /* 0x00c3ec0000100a00 */
[----:B------:R-:W-:-:S07]  /*0390*/  LEPC R20, `(.L_x_3) ;  /* 0x000000001014794e */ /* 0x000fce0000000000 */
[----:B-1----:R-:W-:Y:S05]  /*03a0*/  CALL.ABS.NOINC R8 ;  /* 0x0000000008007343 */ /* 0x002fea0003c00000 */
.L_x_3:
[----:B------:R-:W0:Y:S02]  /*03b0*/  LDC.64 R22, c[0x0][0x380] ;  /* 0x0000e000ff167b82 */ /* 0x000e240000000a00 */
[----:B0-----:R-:W-:-:S05]  /*03c0*/  IMAD.WIDE R22, R29, 0x4, R22 ;  /* 0x000000041d167825 */ /* 0x001fca00078e0216 */
[----:B------:R-:W2:Y:S04]  /*03d0*/  LDG.E R32, desc[UR36][R22.64] ;  /* 0x0000002416207981 */ /* 0x000ea8000c1e1900 */
[----:B------:R-:W2:Y:S01]  /*03e0*/  LDG.E R3, desc[UR36][R22.64+0x4] ;  /* 0x0000042416037981 */ /* 0x000ea2000c1e1900 */
[----:B------:R-:W-:Y:S01]  /*03f0*/  BSSY B7, `(.L_x_4) ;  /* 0x0000038000077945 */ /* 0x000fe20003800000 */
[----:B--2---:R-:W-:-:S13]  /*0400*/  ISETP.GE.AND P0, PT, R32, R3, PT ;  /* 0x000000032000720c */ /* 0x004fda0003f06270 */
[----:B------:R-:W-:Y:S05]  /*0410*/  @P0 BRA `(.L_x_5) ;  /* 0x0000000000d40947 */ /* 0x000fea0003800000 */
[----:B------:R-:W0:Y:S02]  /*0420*/  LDC.64 R18, c[0x0][0x3b0] ;  /* 0x0000ec00ff127b82 */ /* 0x000e240000000a00 */
[----:B0-----:R-:W-:-:S07]  /*0430*/  IMAD.WIDE R18, R29, 0x4, R18 ;  /* 0x000000041d127825 */ /* 0x001fce00078e0212 */
.L_x_9:
[----:B------:R-:W0:Y:S02]  /*0440*/  LDC.64 R10, c[0x0][0x388] ;  /* 0x0000e200ff0a7b82 */ /* 0x000e240000000a00 */
[----:B0-----:R-:W-:-:S05]  /*0450*/  IMAD.WIDE R10, R32, 0x4, R10 ;  /* 0x00000004200a7825 */ /* 0x001fca00078e020a */
[----:B------:R-:W2:Y:S01]  /*0460*/  LDG.E R29, desc[UR36][R10.64] ;  /* 0x000000240a1d7981 */ /* 0x000ea2000c1e1900 */
[----:B------:R-:W-:Y:S01]  /*0470*/  MOV R2, 0x0 ;  /* 0x0000000000027802 */ /* 0x000fe20000000f00 */
[----:B------:R-:W-:Y:S05]  /*0480*/  YIELD ;  /* 0x0000000000007946 */ /* 0x000fea0003800000 */
[----:B------:R0:W1:Y:S01]  /*0490*/  LDC.64 R8, c[0x4][R2] ;  /* 0x0100000002087b82 */ /* 0x0000620000000a00 */
[----:B------:R-:W3:Y:S01]  /*04a0*/  LDCU.64 UR4, c[0x4][0x20] ;  /* 0x01000400ff0477ac */ /* 0x000ee20008000a00 */
[----:B------:R-:W-:Y:S01]  /*04b0*/  MOV R6, R31 ;  /* 0x0000001f00067202 */ /* 0x000fe20000000f00 */
[----:B------:R-:W-:-:S02]  /*04c0*/  IMAD.MOV.U32 R7, RZ, RZ, R30 ;  /* 0x000000ffff077224 */ /* 0x000fc400078e001e */
[----:B---3--:R-:W-:Y:S02]  /*04d0*/  IMAD.U32 R4, RZ, RZ, UR4 ;  /* 0x00000004ff047e24 */ /* 0x008fe4000f8e00ff */
[----:B------:R-:W-:Y:S01]  /*04e0*/  IMAD.U32 R5, RZ, RZ, UR5 ;  /* 0x00000005ff057e24 */ /* 0x000fe2000f8e00ff */
[----:B-12---:R0:W-:Y:S06]  /*04f0*/  STL.64 [R1], R28 ;  /* 0x0000001c01007387 */ /* 0x0061ec0000100a00 */
[----:B------:R-:W-:-:S07]  /*0500*/  LEPC R20, `(.L_x_6) ;  /* 0x000000001014794e */ /* 0x000fce0000000000 */
[----:B0-----:R-:W-:Y:S05]  /*0510*/  CALL.ABS.NOINC R8 ;  /* 0x0000000008007343 */ /* 0x001fea0003c00000 */
.L_x_6:
[----:B------:R-:W2:Y:S01]  /*0520*/  LDG.E R0, desc[UR36][R18.64] ;  /* 0x0000002412007981 */ /* 0x000ea2000c1e1900 */
[----:B------:R-:W0:Y:S01]  /*0530*/  LDC.64 R4, c[0x0][0x3b0] ;  /* 0x0000ec00ff047b82 */ /* 0x000e220000000a00 */
[----:B------:R-:W-:Y:S02]  /*0540*/  IMAD.MOV.U32 R6, RZ, RZ, -0x1 ;  /* 0xffffffffff067424 */ /* 0x000fe400078e00ff */
[----:B0-----:R-:W-:Y:S01]  /*0550*/  IMAD.WIDE R4, R29, 0x4, R4 ;  /* 0x000000041d047825 */ /* 0x001fe200078e0204 */
[----:B--2---:R-:W-:-:S05]  /*0560*/  IADD3 R7, PT, PT, R0, 0x1, RZ ;  /* 0x0000000100077810 */ /* 0x004fca0007ffe0ff */
[----:B------:R-:W2:Y:S01]  /*0570*/  ATOMG.E.CAS.STRONG.GPU PT, R4, [R4], R6, R7 ;  /* 0x00000006040473a9 */ /* 0x000ea200001ee107 */
[----:B------:R-:W-:Y:S01]  /*0580*/  BSSY.RECONVERGENT B6, `(.L_x_7) ;  /* 0x000001a000067945 */ /* 0x000fe20003800200 */
[----:B--2---:R-:W-:-:S13]  /*0590*/  ISETP.NE.AND P0, PT, R4, -0x1, PT ;  /* 0xffffffff0400780c */ /* 0x004fda0003f05270 */
[----:B------:R-:W-:Y:S05]  /*05a0*/  @P0 BRA `(.L_x_8) ;  /* 0x00000000005c0947 */ /* 0x000fea0003800000 */
[----:B------:R-:W0:Y:S01]  /*05b0*/  S2R R7, SR_LANEID ;  /* 0x0000000000077919 */ /* 0x000e220000000000 */
[----:B------:R-:W-:Y:S01]  /*05c0*/  VOTEU.ANY UR4, UPT, PT ;  /* 0x0000000000047886 */ /* 0x000fe200038e0100 */
[----:B------:R-:W1:Y:S01]  /*05d0*/  LDC.64 R4, c[0x0][0x3a8] ;  /* 0x0000ea00ff047b82 */ /* 0x000e620000000a00 */
[----:B------:R-:W0:Y:S08]  /*05e0*/  FLO.U32 R6, UR4 ;  /* 0x0000000400067d00 */ /* 0x000e3000080e0000 */
[----:B------:R-:W1:Y:S01]  /*05f0*/  POPC R3, UR4 ;  /* 0x0000000400037d09 */ /* 0x000e620008000000 */
[----:B0-----:R-:W-:-:S13]  /*0600*/  ISETP.EQ.U32.AND P0, PT, R6, R7, PT ;  /* 0x000000070600720c */ /* 0x001fda0003f02070 */
[----:B-1----:R0:W2:Y:S01]  /*0610*/  @P0 ATOMG.E.ADD.STRONG.GPU PT, R5, desc[UR36][R4.64], R3 ;  /* 0x80000003040509a8 */ /* 0x0020a200081ef124 */
[----:B------:R-:W-:Y:S01]  /*0620*/  IMAD.MOV.U32 R7, RZ, RZ, R30 ;  /* 0x000000ffff077224 */ /* 0x000fe200078e001e */
[----:B------:R-:W1:Y:S02]  /*0630*/  S2R R0, SR_LTMASK ;  /* 0x0000000000007919 */ /* 0x000e640000003900 */
[----:B------:R-:W-:Y:S01]  /*0640*/  STL.64 [R1], R28 ;  /* 0x0000001c01007387 */ /* 0x000fe20000100a00 */
[----:B0-----:R-:W0:Y:S01]  /*0650*/  LDC.64 R2, c[0x4][R2] ;  /* 0x0100000002027b82 */ /* 0x001e220000000a00 */
[----:B-1----:R-:W-:Y:S01]  /*0660*/  LOP3.LUT R0, R0, UR4, RZ, 0xc0, !PT ;  /* 0x0000000400007c12 */ /* 0x002fe2000f8ec0ff */
[----:B------:R-:W1:Y:S05]  /*0670*/  LDCU.64 UR4, c[0x4][0x28] ;  /* 0x01000500ff0477ac */ /* 0x000e6a0008000a00 */
[----:B------:R-:W3:Y:S01]  /*0680*/  POPC R0, R0 ;  /* 0x0000000000007309 */ /* 0x000ee20000000000 */
[----:B-1----:R-:W-:Y:S01]  /*0690*/  IMAD.U32 R4, RZ, RZ, UR4 ;  /* 0x00000004ff047e24 */ /* 0x002fe2000f8e00ff */
[----:B--2---:R1:W3:Y:S02]  /*06a0*/  SHFL.IDX PT, R9, R5, R6, 0x1f ;  /* 0x00001f0605097589 */ /* 0x0042e400000e0000 */
[----:B-1----:R-:W-:Y:S01]  /*06b0*/  MOV R5, UR5 ;  /* 0x0000000500057c02 */ /* 0x002fe20008000f00 */
[----:B------:R-:W-:-:S02]  /*06c0*/  IMAD.MOV.U32 R6, RZ, RZ, R31 ;  /* 0x000000ffff067224 */ /* 0x000fc400078e001f */
[----:B---3--:R-:W-:-:S04]  /*06d0*/  IMAD.IADD R9, R9, 0x1, R0 ;  /* 0x0000000109097824 */ /* 0x008fc800078e0200 */
[----:B------:R-:W-:-:S05]  /*06e0*/  IMAD.WIDE R8, R9, 0x4, R24 ;  /* 0x0000000409087825 */ /* 0x000fca00078e0218 */
[----:B0-----:R1:W-:Y:S02]  /*06f0*/  STG.E desc[UR36][R8.64], R29 ;  /* 0x0000001d08007986 */ /* 0x0013e4000c101924 */
[----:B------:R-:W-:-:S07]  /*0700*/  LEPC R20, `(.L_x_8) ;  /* 0x000000001014794e */ /* 0x000fce0000000000 */
[----:B-1----:R-:W-:Y:S05]  /*0710*/  CALL.ABS.NOINC R2 ;  /* 0x0000000002007343 */ /* 0x002fea0003c00000 */
.L_x_8:
[----:B------:R-:W-:Y:S05]  /*0720*/  BSYNC.RECONVERGENT B6 ;  /* 0x0000000000067941 */ /* 0x000fea0003800200 */
.L_x_7:
[----:B------:R-:W2:Y:S01]  /*0730*/  LDG.E R3, desc[UR36][R22.64+0x4] ;  /* 0x0000042416037981 */ /* 0x000ea2000c1e1900 */
[----:B------:R-:W-:-:S04]  /*0740*/  IADD3 R32, PT, PT, R32, 0x1, RZ ;  /* 0x0000000120207810 */ /* 0x000fc80007ffe0ff */
[----:B--2---:R-:W-:-:S13]  /*0750*/  ISETP.GE.AND P0, PT, R32, R3, PT ;  /* 0x000000032000720c */ /* 0x004fda0003f06270 */
[----:B------:R-:W-:Y:S05]  /*0760*/  @!P0 BRA `(.L_x_9) ;  /* 0xfffffffc00348947 */ /* 0x000fea000383ffff */
.L_x_5:
[----:B------:R-:W-:Y:S05]  /*0770*/  BSYNC B7 ;  /* 0x0000000000077941 */ /* 0x000fea0003800000 */
.L_x_4:
[----:B------:R-:W2:Y:S01]  /*0780*/  LDG.E R0, desc[UR36][R16.64] ;  /* 0x0000002410007981 */ /* 0x000ea2000c1e1900 */
[----:B------:R-:W0:Y:S02]  /*0790*/  LDCU UR4, c[0x0][0x360] ;  /* 0x00006c00ff0477ac */ /* 0x000e240008000800 */
[----:B0-----:R-:W-:-:S05]  /*07a0*/  VIADD R33, R33, UR4 ;  /* 0x0000000421217c36 */ /* 0x001fca0008000000 */
[----:B--2---:R-:W-:-:S13]  /*07b0*/  ISETP.GE.AND P0, PT, R33, R0, PT ;  /* 0x000000002100720c */ /* 0x004fda0003f06270 */
[----:B------:R-:W-:Y:S05]  /*07c0*/  @!P0 BRA `(.L_x_10) ;  /* 0xfffffff800c88947 */ /* 0x000fea000383ffff */
.L_x_2:
[----:B------:R-:W-:Y:S01]  /*07d0*/  ISETP.NE.AND P0, PT, R28, RZ, PT ;  /* 0x000000ff1c00720c */ /* 0x000fe20003f05270 */
[----:B------:R-:W-:Y:S05]  /*07e0*/  WARPSYNC.ALL ;  /* 0x0000000000007948 */ /* 0x000fea0003800000 */
[----:B------:R-:W-:Y:S07]  /*07f0*/  BAR.SYNC.DEFER_BLOCKING 0x0 ;  /* 0x0000000000007b1d */ /* 0x000fee0000010000 */
[----:B------:R-:W-:Y:S05]  /*0800*/  @P0 BRA `(.L_x_11) ;  /* 0x0000000000540947 */ /* 0x000fea0003800000 */
[----:B------:R-:W0:Y:S01]  /*0810*/  LDC.64 R8, c[0x0][0x3a8] ;  /* 0x0000ea00ff087b82 */ /* 0x000e220000000a00 */
[----:B------:R-:W-:Y:S01]  /*0820*/  MOV R2, 0x0 ;  /* 0x0000000000027802 */ /* 0x000fe20000000f00 */
[----:B------:R-:W1:Y:S01]  /*0830*/  LDCU.64 UR4, c[0x4][0x30] ;  /* 0x01000600ff0477ac */ /* 0x000e620008000a00 */
[----:B0-----:R-:W2:Y:S04]  /*0840*/  LDG.E R3, desc[UR36][R8.64] ;  /* 0x0000002408037981 */ /* 0x001ea8000c1e1900 */
[----:B--2---:R0:W-:Y:S04]  /*0850*/  STG.E desc[UR36][R16.64], R3 ;  /* 0x0000000310007986 */ /* 0x0041e8000c101924 */
[----:B------:R0:W-:Y:S04]  /*0860*/  STG.E desc[UR36][R8.64], RZ ;  /* 0x000000ff08007986 */ /* 0x0001e8000c101924 */
[----:B------:R-:W2:Y:S01]  /*0870*/  LDG.E R0, desc[UR36][R16.64] ;  /* 0x0000002410007981 */ /* 0x000ea2000c1e1900 */
[----:B------:R0:W3:Y:S01]  /*0880*/  LDC.64 R10, c[0x4][R2] ;  /* 0x01000000020a7b82 */ /* 0x0000e20000000a00 */
[----:B-1----:R-:W-:Y:S01]  /*0890*/  IMAD.U32 R4, RZ, RZ, UR4 ;  /* 0x00000004ff047e24 */ /* 0x002fe2000f8e00ff */
[----:B------:R-:W-:Y:S01]  /*08a0*/  MOV R5, UR5 ;  /* 0x0000000500057c02 */ /* 0x000fe20008000f00 */
[----:B------:R-:W-:-:S02]  /*08b0*/  IMAD.MOV.U32 R6, RZ, RZ, R31 ;  /* 0x000000ffff067224 */ /* 0x000fc400078e001f */
[----:B------:R-:W-:Y:S01]  /*08c0*/  IMAD.MOV.U32 R7, RZ, RZ, R30 ;  /* 0x000000ffff077224 */ /* 0x000fe200078e001e */
[----:B--23--:R0:W-:Y:S06]  /*08d0*/  STL [R1], R0 ;  /* 0x0000000001007387 */ /* 0x00c1ec0000100800 */
[----:B------:R-:W-:-:S07]  /*08e0*/  LEPC R20, `(.L_x_12) ;  /* 0x000000001014794e */ /* 0x000fce0000000000 */
[----:B0-----:R-:W-:Y:S05]  /*08f0*/  CALL.ABS.NOINC R10 ;  /* 0x000000000a007343 */ /* 0x001fea0003c00000 */
.L_x_12:
[----:B------:R-:W-:Y:S01]  /*0900*/  MOV R2, R26 ;  /* 0x0000001a00027202 */ /* 0x000fe20000000f00 */
[----:B------:R-:W-:Y:S01]  /*0910*/  IMAD.MOV.U32 R3, RZ, RZ, R27 ;  /* 0x000000ffff037224 */ /* 0x000fe200078e001b */
[----:B------:R-:W-:Y:S01]  /*0920*/  MOV R27, R25 ;  /* 0x00000019001b7202 */ /* 0x000fe20000000f00 */
[----:B------:R-:W-:Y:S02]  /*0930*/  IMAD.MOV.U32 R26, RZ, RZ, R24 ;  /* 0x000000ffff1a7224 */ /* 0x000fe400078e0018 */
[----:B------:R-:W-:Y:S01]  /*0940*/  IMAD.MOV.U32 R24, RZ, RZ, R2 ;  /* 0x000000ffff187224 */ /* 0x000fe200078e0002 */
[----:B------:R-:W-:-:S07]  /*0950*/  MOV R25, R3 ;  /* 0x0000000300197202 */ /* 0x000fce0000000f00 */
.L_x_11:
[----:B------:R-:W-:Y:S05]  /*0960*/  WARPSYNC.ALL ;  /* 0x0000000000007948 */ /* 0x000fea0003800000 */
[----:B------:R-:W0:Y:S08]  /*0970*/  LDC.64 R2, c[0x0][0x3a0] ;  /* 0x0000e800ff027b82 */ /* 0x000e300000000a00 */
[----:B------:R-:W-:Y:S06]  /*0980*/  BAR.SYNC.DEFER_BLOCKING 0x0 ;  /* 0x0000000000007b1d */ /* 0x000fec0000010000 */
[----:B0-----:R-:W2:Y:S02]  /*0990*/  LDG.E R0, desc[UR36][R2.64] ;  /* 0x0000002402007981 */ /* 0x001ea4000c1e1900 */
[----:B--2---:R-:W-:-:S13]  /*09a0*/  ISETP.GT.AND P0, PT, R0, RZ, PT ;  /* 0x000000ff0000720c */ /* 0x004fda0003f04270 */
[----:B------:R-:W-:Y:S05]  /*09b0*/  @P0 BRA `(.L_x_13) ;  /* 0xfffffff800000947 */ /* 0x000fea000383ffff */
[----:B------:R-:W-:Y:S05]  /*09c0*/  EXIT ;  /* 0x000000000000794d */ /* 0x000fea0003800000 */
.L_x_14:
[----:B------:R-:W-:-:S00]  /*09d0*/  BRA `(.L_x_14) ;  /* 0xfffffffc00fc7947 */ /* 0x000fc0000383ffff */
[----:B------:R-:W-:-:S00]  /*09e0*/  NOP ;  /* 0x0000000000007918 */ /* 0x000fc00000000000 */
        /* <DEDUP_REMOVED lines=9> */
.L_x_15:


//--------------------- .nv.global.init           --------------------------
	.section	.nv.global.init,"aw",@progbits
.nv.global.init:
	.type		$str,@object
	.size		$str,($str$1 - $str)
$str:
        /*0000*/ 	.byte	0x54, 0x68, 0x72, 0x65, 0x61, 0x64, 0x20, 0x25, 0x64, 0x20, 0x73, 0x74, 0x61, 0x72, 0x74, 0x69
        /*0010*/ 	.byte	0x6e, 0x67, 0x0a, 0x00
	.type		$str$1,@object
	.size		$str$1,($str$2 - $str$1)
$str$1:
        /*0014*/ 	.byte	0x43, 0x75, 0x72, 0x72, 0x65, 0x6e, 0x74, 0x20, 0x66, 0x72, 0x6f, 0x6e, 0x74, 0x69, 0x65, 0x72
        /*0024*/ 	.byte	0x20, 0x73, 0x69, 0x7a, 0x65, 0x3a, 0x20, 0x25, 0x64, 0x0a, 0x00
	.type		$str$2,@object
	.size		$str$2,($str$5 - $str$2)
$str$2:
        /*002f*/ 	.byte	0x54, 0x68, 0x72, 0x65, 0x61, 0x64, 0x20, 0x25, 0x64, 0x20, 0x70, 0x72, 0x6f, 0x63, 0x65, 0x73
        /*003f*/ 	.byte	0x73, 0x69, 0x6e, 0x67, 0x20, 0x76, 0x65, 0x72, 0x74, 0x65, 0x78, 0x20, 0x25, 0x64, 0x0a, 0x00
	.type		$str$5,@object
	.size		$str$5,($str$3 - $str$5)
$str$5:
        /*004f*/ 	.byte	0x53, 0x77, 0x61, 0x70, 0x70, 0x65, 0x64, 0x20, 0x66, 0x72, 0x6f, 0x6e, 0x74, 0x69, 0x65, 0x72
        /*005f*/ 	.byte	0x73, 0x2c, 0x20, 0x6e, 0x65, 0x77, 0x20, 0x73, 0x69, 0x7a, 0x65, 0x3a, 0x20, 0x25, 0x64, 0x0a
        /*006f*/ 	.byte	0x00
	.type		$str$3,@object
	.size		$str$3,($str$4 - $str$3)
$str$3:
        /*0070*/ 	.byte	0x54, 0x68, 0x72, 0x65, 0x61, 0x64, 0x20, 0x25, 0x64, 0x20, 0x65, 0x78, 0x61, 0x6d, 0x69, 0x6e
        /*0080*/ 	.byte	0x69, 0x6e, 0x67, 0x20, 0x6e, 0x65, 0x69, 0x67, 0x68, 0x62, 0x6f, 0x72, 0x20, 0x25, 0x64, 0x0a
        /*0090*/ 	.byte	0x00
	.type		$str$4,@object
	.size		$str$4,(.L_4 - $str$4)
$str$4:
        /*0091*/ 	.byte	0x54, 0x68, 0x72, 0x65, 0x61, 0x64, 0x20, 0x25, 0x64, 0x20, 0x61, 0x64, 0x64, 0x65, 0x64, 0x20
        /*00a1*/ 	.byte	0x6e, 0x65, 0x69, 0x67, 0x68, 0x62, 0x6f, 0x72, 0x20, 0x25, 0x64, 0x20, 0x74, 0x6f, 0x20, 0x6e
        /*00b1*/ 	.byte	0x65, 0x78, 0x74, 0x20, 0x66, 0x72, 0x6f, 0x6e, 0x74, 0x69, 0x65, 0x72, 0x0a, 0x00
.L_4:


//--------------------- .nv.shared.reserved.0     --------------------------
	.section	.nv.shared.reserved.0,"aw",@nobits
	.weak		__nv_reservedSMEM_offset_0_alias
	.size		__nv_reservedSMEM_offset_0_alias, 0, 64
	.other		__nv_reservedSMEM_offset_0_alias,@"STO_CUDA_RESERVED_SHARED STV_DEFAULT"
__nv_reservedSMEM_offset_0_alias:
	.zero		0
	.zero		64


//--------------------- .nv.constant0._Z12BFS_parallelPKiS0_PiS1_S1_S1_S1_i --------------------------
	.section	.nv.constant0._Z12BFS_parallelPKiS0_PiS1_S1_S1_S1_i,"a",@progbits
	.sectionflags	@""
	.align	4
.nv.constant0._Z12BFS_parallelPKiS0_PiS1_S1_S1_S1_i:
	.zero		956


//--------------------- SYMBOLS --------------------------

	.type		.nv.reservedSmem.offset0,@object
	.size		.nv.reservedSmem.offset0,0x4
	.type		vprintf,@function
